//
// Generated by NVIDIA NVVM Compiler
//
// Compiler Build ID: CL-36424714
// Cuda compilation tools, release 13.0, V13.0.88
// Based on NVVM 20.0.0
//

.version 9.0
.target sm_100
.address_size 64

	// .globl	_Z5vmax4v

.visible .entry _Z5vmax4v()
{


	ret;

}


// ===== COMPILED SASS (sm_100) =====

	.target	sm_100

	.elftype	@"ET_EXEC"


//--------------------- .note.nv.tkinfo           --------------------------
	.section	.note.nv.tkinfo,"",@"SHT_NOTE"
	.sectionflags	@"SHF_NOTE_NV_TKINFO"
	.tkinfo
        /*0018*/ 	.word	0x00000002
        /*0030*/ 	.string	""
        /*0030*/ 	.string	"ptxas"
        /*0030*/ 	.string	"Cuda compilation tools, release 13.0, V13.0.88"
        /*0030*/ 	.string	"Build cuda_13.0.r13.0/compiler.36424714_0"
        /*0030*/ 	.string	"-arch sm_100 -m 64 "



//--------------------- .note.nv.cuinfo           --------------------------
	.section	.note.nv.cuinfo,"",@"SHT_NOTE"
	.sectionflags	@"SHF_NOTE_NV_CUINFO"
        /*0018*/ 	.short	0x0002
        /*001a*/ 	.short	0x0064
        /*001c*/ 	.short	0x0082
	.zero		2


//--------------------- .nv.info                  --------------------------
	.section	.nv.info,"",@"SHT_CUDA_INFO"
	.align	4


	//----- nvinfo : EIATTR_REGCOUNT
	.align		4
        /*0000*/ 	.byte	0x04, 0x2f
        /*0002*/ 	.short	(.L_1 - .L_0)
	.align		4
.L_0:
        /*0004*/ 	.word	index@(_Z5vmax4v)
        /*0008*/ 	.word	0x00000004


	//----- nvinfo : EIATTR_FRAME_SIZE
	.align		4
.L_1:
        /*000c*/ 	.byte	0x04, 0x11
        /*000e*/ 	.short	(.L_3 - .L_2)
	.align		4
.L_2:
        /*0010*/ 	.word	index@(_Z5vmax4v)
        /*0014*/ 	.word	0x00000000


	//----- nvinfo : EIATTR_MIN_STACK_SIZE
	.align		4
.L_3:
        /*0018*/ 	.byte	0x04, 0x12
        /*001a*/ 	.short	(.L_5 - .L_4)
	.align		4
.L_4:
        /*001c*/ 	.word	index@(_Z5vmax4v)
        /*0020*/ 	.word	0x00000000
.L_5:


//--------------------- .nv.compat                --------------------------
	.section	.nv.compat,"",@"SHT_CUDA_COMPAT_INFO"
	.align	4
        /*0000*/ 	.byte	0x02, 0x09, 0x00, 0x00, 0x02, 0x02, 0x01, 0x00, 0x02, 0x05, 0x05, 0x00, 0x03, 0x07, 0x01, 0x01
        /*0010*/ 	.byte	0x02, 0x03, 0x00, 0x00, 0x02, 0x06, 0x01, 0x00, 0x04, 0x0b, 0x08, 0x00, 0x09, 0x00, 0x00, 0x00
        /*0020*/ 	.byte	0x00, 0x00, 0x00, 0x00


//--------------------- .nv.info._Z5vmax4v        --------------------------
	.section	.nv.info._Z5vmax4v,"",@"SHT_CUDA_INFO"
	.sectionflags	@""
	.align	4


	//----- nvinfo : EIATTR_CUDA_API_VERSION
	.align		4
        /*0000*/ 	.byte	0x04, 0x37
        /*0002*/ 	.short	(.L_7 - .L_6)
.L_6:
        /*0004*/ 	.word	0x00000082


	//----- nvinfo : EIATTR_SPARSE_MMA_MASK
	.align		4
.L_7:
        /*0008*/ 	.byte	0x03, 0x50
        /*000a*/ 	.short	0x0000


	//----- nvinfo : EIATTR_MAXREG_COUNT
	.align		4
        /*000c*/ 	.byte	0x03, 0x1b
        /*000e*/ 	.short	0x00ff


	//----- nvinfo : EIATTR_MERCURY_ISA_VERSION
	.align		4
        /*0010*/ 	.byte	0x03, 0x5f
        /*0012*/ 	.short	0x0101


	//----- nvinfo : EIATTR_VRC_CTA_INIT_COUNT
	.align		4
        /*0014*/ 	.byte	0x02, 0x4a
	.zero		1
	.zero		1


	//----- nvinfo : EIATTR_EXIT_INSTR_OFFSETS
	.align		4
        /*0018*/ 	.byte	0x04, 0x1c
        /*001a*/ 	.short	(.L_9 - .L_8)


	//   ....[0]....
.L_8:
        /*001c*/ 	.word	0x00000010


	//----- nvinfo : EIATTR_SW_WAR
	.align		4
.L_9:
        /*0020*/ 	.byte	0x04, 0x36
        /*0022*/ 	.short	(.L_11 - .L_10)
.L_10:
        /*0024*/ 	.word	0x00000008
.L_11:


//--------------------- .nv.callgraph             --------------------------
	.section	.nv.callgraph,"",@"SHT_CUDA_CALLGRAPH"
	.align	4
	.sectionentsize	8
	.align		4
        /*0000*/ 	.word	0x00000000
	.align		4
        /*0004*/ 	.word	0xffffffff
	.align		4
        /*0008*/ 	.word	0x00000000
	.align		4
        /*000c*/ 	.word	0xfffffffe
	.align		4
        /*0010*/ 	.word	0x00000000
	.align		4
        /*0014*/ 	.word	0xfffffffd
	.align		4
        /*0018*/ 	.word	0x00000000
	.align		4
        /*001c*/ 	.word	0xfffffffc


//--------------------- .text._Z5vmax4v           --------------------------
	.section	.text._Z5vmax4v,"ax",@progbits
	.align	128
        .global         _Z5vmax4v
        .type           _Z5vmax4v,@function
        .size           _Z5vmax4v,(.L_x_1 - _Z5vmax4v)
        .other          _Z5vmax4v,@"STO_CUDA_ENTRY STV_DEFAULT"
_Z5vmax4v:
.text._Z5vmax4v:
[----:B------:R-:W-:Y:S01]  /*0000*/  LDC R1, c[0x0][0x37c] ;  /* 0x0000df00ff017b82 */ /* 0x000fe20000000800 */
[----:B------:R-:W-:Y:S05]  /*0010*/  EXIT ;  /* 0x000000000000794d */ /* 0x000fea0003800000 */
.L_x_0:
[----:B------:R-:W-:-:S00]  /*0020*/  BRA `(.L_x_0) ;  /* 0xfffffffc00fc7947 */ /* 0x000fc0000383ffff */
[----:B------:R-:W-:-:S00]  /*0030*/  NOP ;  /* 0x0000000000007918 */ /* 0x000fc00000000000 */
        /* <DEDUP_REMOVED lines=12> */
.L_x_1:


//--------------------- .nv.shared.reserved.0     --------------------------
	.section	.nv.shared.reserved.0,"aw",@nobits
	.weak		__nv_reservedSMEM_offset_0_alias
	.size		__nv_reservedSMEM_offset_0_alias, 0, 64
	.other		__nv_reservedSMEM_offset_0_alias,@"STO_CUDA_RESERVED_SHARED STV_DEFAULT"
__nv_reservedSMEM_offset_0_alias:
	.zero		0
	.zero		64


//--------------------- .nv.constant0._Z5vmax4v   --------------------------
	.section	.nv.constant0._Z5vmax4v,"a",@progbits
	.sectionflags	@""
	.align	4
.nv.constant0._Z5vmax4v:
	.zero		896


//--------------------- SYMBOLS --------------------------

	.type		.nv.reservedSmem.offset0,@object
	.size		.nv.reservedSmem.offset0,0x4
